//
// Generated by NVIDIA NVVM Compiler
//
// Compiler Build ID: CL-36424714
// Cuda compilation tools, release 13.0, V13.0.88
// Based on NVVM 20.0.0
//

.version 9.0
.target sm_100
.address_size 64

	// .globl	_Z21sum_of_squares_kernelPKfPfii

.visible .entry _Z21sum_of_squares_kernelPKfPfii(
	.param .u64 .ptr .align 1 _Z21sum_of_squares_kernelPKfPfii_param_0,
	.param .u64 .ptr .align 1 _Z21sum_of_squares_kernelPKfPfii_param_1,
	.param .u32 _Z21sum_of_squares_kernelPKfPfii_param_2,
	.param .u32 _Z21sum_of_squares_kernelPKfPfii_param_3
)
{
	.reg .pred 	%p<11>;
	.reg .b32 	%r<38>;
	.reg .b32 	%f<83>;
	.reg .b64 	%rd<16>;

	ld.param.u64 	%rd4, [_Z21sum_of_squares_kernelPKfPfii_param_0];
	ld.param.u64 	%rd3, [_Z21sum_of_squares_kernelPKfPfii_param_1];
	ld.param.u32 	%r24, [_Z21sum_of_squares_kernelPKfPfii_param_2];
	ld.param.u32 	%r23, [_Z21sum_of_squares_kernelPKfPfii_param_3];
	cvta.to.global.u64 	%rd1, %rd4;
	mov.u32 	%r25, %ctaid.x;
	mov.u32 	%r26, %ntid.x;
	mov.u32 	%r27, %tid.x;
	mad.lo.s32 	%r1, %r25, %r26, %r27;
	setp.ge.s32 	%p1, %r1, %r24;
	@%p1 bra 	$L__BB0_15;
	setp.lt.s32 	%p2, %r23, 1;
	mov.f32 	%f82, 0f00000000;
	@%p2 bra 	$L__BB0_14;
	mul.lo.s32 	%r2, %r23, %r1;
	and.b32  	%r3, %r23, 15;
	setp.lt.u32 	%p3, %r23, 16;
	mov.f32 	%f82, 0f00000000;
	mov.b32 	%r34, 0;
	@%p3 bra 	$L__BB0_5;
	and.b32  	%r34, %r23, 2147483632;
	neg.s32 	%r32, %r34;
	add.s64 	%rd2, %rd1, 32;
	mov.f32 	%f82, 0f00000000;
	mov.u32 	%r31, %r2;
$L__BB0_4:
	.pragma "nounroll";
	mul.wide.s32 	%rd5, %r31, 4;
	add.s64 	%rd6, %rd2, %rd5;
	ld.global.f32 	%f18, [%rd6+-32];
	fma.rn.f32 	%f19, %f18, %f18, %f82;
	ld.global.f32 	%f20, [%rd6+-28];
	fma.rn.f32 	%f21, %f20, %f20, %f19;
	ld.global.f32 	%f22, [%rd6+-24];
	fma.rn.f32 	%f23, %f22, %f22, %f21;
	ld.global.f32 	%f24, [%rd6+-20];
	fma.rn.f32 	%f25, %f24, %f24, %f23;
	ld.global.f32 	%f26, [%rd6+-16];
	fma.rn.f32 	%f27, %f26, %f26, %f25;
	ld.global.f32 	%f28, [%rd6+-12];
	fma.rn.f32 	%f29, %f28, %f28, %f27;
	ld.global.f32 	%f30, [%rd6+-8];
	fma.rn.f32 	%f31, %f30, %f30, %f29;
	ld.global.f32 	%f32, [%rd6+-4];
	fma.rn.f32 	%f33, %f32, %f32, %f31;
	ld.global.f32 	%f34, [%rd6];
	fma.rn.f32 	%f35, %f34, %f34, %f33;
	ld.global.f32 	%f36, [%rd6+4];
	fma.rn.f32 	%f37, %f36, %f36, %f35;
	ld.global.f32 	%f38, [%rd6+8];
	fma.rn.f32 	%f39, %f38, %f38, %f37;
	ld.global.f32 	%f40, [%rd6+12];
	fma.rn.f32 	%f41, %f40, %f40, %f39;
	ld.global.f32 	%f42, [%rd6+16];
	fma.rn.f32 	%f43, %f42, %f42, %f41;
	ld.global.f32 	%f44, [%rd6+20];
	fma.rn.f32 	%f45, %f44, %f44, %f43;
	ld.global.f32 	%f46, [%rd6+24];
	fma.rn.f32 	%f47, %f46, %f46, %f45;
	ld.global.f32 	%f48, [%rd6+28];
	fma.rn.f32 	%f82, %f48, %f48, %f47;
	add.s32 	%r32, %r32, 16;
	add.s32 	%r31, %r31, 16;
	setp.ne.s32 	%p4, %r32, 0;
	@%p4 bra 	$L__BB0_4;
$L__BB0_5:
	setp.eq.s32 	%p5, %r3, 0;
	@%p5 bra 	$L__BB0_14;
	and.b32  	%r11, %r23, 7;
	setp.lt.u32 	%p6, %r3, 8;
	@%p6 bra 	$L__BB0_8;
	add.s32 	%r29, %r34, %r2;
	mul.wide.s32 	%rd7, %r29, 4;
	add.s64 	%rd8, %rd1, %rd7;
	ld.global.f32 	%f50, [%rd8];
	fma.rn.f32 	%f51, %f50, %f50, %f82;
	ld.global.f32 	%f52, [%rd8+4];
	fma.rn.f32 	%f53, %f52, %f52, %f51;
	ld.global.f32 	%f54, [%rd8+8];
	fma.rn.f32 	%f55, %f54, %f54, %f53;
	ld.global.f32 	%f56, [%rd8+12];
	fma.rn.f32 	%f57, %f56, %f56, %f55;
	ld.global.f32 	%f58, [%rd8+16];
	fma.rn.f32 	%f59, %f58, %f58, %f57;
	ld.global.f32 	%f60, [%rd8+20];
	fma.rn.f32 	%f61, %f60, %f60, %f59;
	ld.global.f32 	%f62, [%rd8+24];
	fma.rn.f32 	%f63, %f62, %f62, %f61;
	ld.global.f32 	%f64, [%rd8+28];
	fma.rn.f32 	%f82, %f64, %f64, %f63;
	add.s32 	%r34, %r34, 8;
$L__BB0_8:
	setp.eq.s32 	%p7, %r11, 0;
	@%p7 bra 	$L__BB0_14;
	and.b32  	%r14, %r23, 3;
	setp.lt.u32 	%p8, %r11, 4;
	@%p8 bra 	$L__BB0_11;
	add.s32 	%r30, %r34, %r2;
	mul.wide.s32 	%rd9, %r30, 4;
	add.s64 	%rd10, %rd1, %rd9;
	ld.global.f32 	%f66, [%rd10];
	fma.rn.f32 	%f67, %f66, %f66, %f82;
	ld.global.f32 	%f68, [%rd10+4];
	fma.rn.f32 	%f69, %f68, %f68, %f67;
	ld.global.f32 	%f70, [%rd10+8];
	fma.rn.f32 	%f71, %f70, %f70, %f69;
	ld.global.f32 	%f72, [%rd10+12];
	fma.rn.f32 	%f82, %f72, %f72, %f71;
	add.s32 	%r34, %r34, 4;
$L__BB0_11:
	setp.eq.s32 	%p9, %r14, 0;
	@%p9 bra 	$L__BB0_14;
	add.s32 	%r37, %r34, %r2;
	neg.s32 	%r36, %r14;
$L__BB0_13:
	.pragma "nounroll";
	mul.wide.s32 	%rd11, %r37, 4;
	add.s64 	%rd12, %rd1, %rd11;
	ld.global.f32 	%f73, [%rd12];
	fma.rn.f32 	%f82, %f73, %f73, %f82;
	add.s32 	%r37, %r37, 1;
	add.s32 	%r36, %r36, 1;
	setp.ne.s32 	%p10, %r36, 0;
	@%p10 bra 	$L__BB0_13;
$L__BB0_14:
	cvta.to.global.u64 	%rd13, %rd3;
	mul.wide.s32 	%rd14, %r1, 4;
	add.s64 	%rd15, %rd13, %rd14;
	st.global.f32 	[%rd15], %f82;
$L__BB0_15:
	ret;

}


// ===== COMPILED SASS (sm_100) =====

	.target	sm_100

	.elftype	@"ET_EXEC"


//--------------------- .note.nv.tkinfo           --------------------------
	.section	.note.nv.tkinfo,"",@"SHT_NOTE"
	.sectionflags	@"SHF_NOTE_NV_TKINFO"
	.tkinfo
        /*0018*/ 	.word	0x00000002
        /*0030*/ 	.string	""
        /*0030*/ 	.string	"ptxas"
        /*0030*/ 	.string	"Cuda compilation tools, release 13.0, V13.0.88"
        /*0030*/ 	.string	"Build cuda_13.0.r13.0/compiler.36424714_0"
        /*0030*/ 	.string	"-arch sm_100 -m 64 "



//--------------------- .note.nv.cuinfo           --------------------------
	.section	.note.nv.cuinfo,"",@"SHT_NOTE"
	.sectionflags	@"SHF_NOTE_NV_CUINFO"
        /*0018*/ 	.short	0x0002
        /*001a*/ 	.short	0x0064
        /*001c*/ 	.short	0x0082
	.zero		2


//--------------------- .nv.info                  --------------------------
	.section	.nv.info,"",@"SHT_CUDA_INFO"
	.align	4


	//----- nvinfo : EIATTR_REGCOUNT
	.align		4
        /*0000*/ 	.byte	0x04, 0x2f
        /*0002*/ 	.short	(.L_1 - .L_0)
	.align		4
.L_0:
        /*0004*/ 	.word	index@(_Z21sum_of_squares_kernelPKfPfii)
        /*0008*/ 	.word	0x00000020


	//----- nvinfo : EIATTR_FRAME_SIZE
	.align		4
.L_1:
        /*000c*/ 	.byte	0x04, 0x11
        /*000e*/ 	.short	(.L_3 - .L_2)
	.align		4
.L_2:
        /*0010*/ 	.word	index@(_Z21sum_of_squares_kernelPKfPfii)
        /*0014*/ 	.word	0x00000000


	//----- nvinfo : EIATTR_MIN_STACK_SIZE
	.align		4
.L_3:
        /*0018*/ 	.byte	0x04, 0x12
        /*001a*/ 	.short	(.L_5 - .L_4)
	.align		4
.L_4:
        /*001c*/ 	.word	index@(_Z21sum_of_squares_kernelPKfPfii)
        /*0020*/ 	.word	0x00000000
.L_5:


//--------------------- .nv.compat                --------------------------
	.section	.nv.compat,"",@"SHT_CUDA_COMPAT_INFO"
	.align	4
        /*0000*/ 	.byte	0x02, 0x09, 0x00, 0x00, 0x02, 0x02, 0x01, 0x00, 0x02, 0x05, 0x05, 0x00, 0x03, 0x07, 0x01, 0x01
        /*0010*/ 	.byte	0x02, 0x03, 0x00, 0x00, 0x02, 0x06, 0x01, 0x00, 0x04, 0x0b, 0x08, 0x00, 0x09, 0x00, 0x00, 0x00
        /*0020*/ 	.byte	0x00, 0x00, 0x00, 0x00


//--------------------- .nv.info._Z21sum_of_squares_kernelPKfPfii --------------------------
	.section	.nv.info._Z21sum_of_squares_kernelPKfPfii,"",@"SHT_CUDA_INFO"
	.sectionflags	@""
	.align	4


	//----- nvinfo : EIATTR_CUDA_API_VERSION
	.align		4
        /*0000*/ 	.byte	0x04, 0x37
        /*0002*/ 	.short	(.L_7 - .L_6)
.L_6:
        /*0004*/ 	.word	0x00000082


	//----- nvinfo : EIATTR_KPARAM_INFO
	.align		4
.L_7:
        /*0008*/ 	.byte	0x04, 0x17
        /*000a*/ 	.short	(.L_9 - .L_8)
.L_8:
        /*000c*/ 	.word	0x00000000
        /*0010*/ 	.short	0x0003
        /*0012*/ 	.short	0x0014
        /*0014*/ 	.byte	0x00, 0xf0, 0x11, 0x00


	//----- nvinfo : EIATTR_KPARAM_INFO
	.align		4
.L_9:
        /*0018*/ 	.byte	0x04, 0x17
        /*001a*/ 	.short	(.L_11 - .L_10)
.L_10:
        /*001c*/ 	.word	0x00000000
        /*0020*/ 	.short	0x0002
        /*0022*/ 	.short	0x0010
        /*0024*/ 	.byte	0x00, 0xf0, 0x11, 0x00


	//----- nvinfo : EIATTR_KPARAM_INFO
	.align		4
.L_11:
        /*0028*/ 	.byte	0x04, 0x17
        /*002a*/ 	.short	(.L_13 - .L_12)
.L_12:
        /*002c*/ 	.word	0x00000000
        /*0030*/ 	.short	0x0001
        /*0032*/ 	.short	0x0008
        /*0034*/ 	.byte	0x00, 0xf5, 0x21, 0x00


	//----- nvinfo : EIATTR_KPARAM_INFO
	.align		4
.L_13:
        /*0038*/ 	.byte	0x04, 0x17
        /*003a*/ 	.short	(.L_15 - .L_14)
.L_14:
        /*003c*/ 	.word	0x00000000
        /*0040*/ 	.short	0x0000
        /*0042*/ 	.short	0x0000
        /*0044*/ 	.byte	0x00, 0xf5, 0x21, 0x00


	//----- nvinfo : EIATTR_SPARSE_MMA_MASK
	.align		4
.L_15:
        /*0048*/ 	.byte	0x03, 0x50
        /*004a*/ 	.short	0x0000


	//----- nvinfo : EIATTR_MAXREG_COUNT
	.align		4
        /*004c*/ 	.byte	0x03, 0x1b
        /*004e*/ 	.short	0x00ff


	//----- nvinfo : EIATTR_MERCURY_ISA_VERSION
	.align		4
        /*0050*/ 	.byte	0x03, 0x5f
        /*0052*/ 	.short	0x0101


	//----- nvinfo : EIATTR_VRC_CTA_INIT_COUNT
	.align		4
        /*0054*/ 	.byte	0x02, 0x4a
	.zero		1
	.zero		1


	//----- nvinfo : EIATTR_EXIT_INSTR_OFFSETS
	.align		4
        /*0058*/ 	.byte	0x04, 0x1c
        /*005a*/ 	.short	(.L_17 - .L_16)


	//   ....[0]....
.L_16:
        /*005c*/ 	.word	0x00000070


	//   ....[1]....
        /*0060*/ 	.word	0x000007a0


	//----- nvinfo : EIATTR_CBANK_PARAM_SIZE
	.align		4
.L_17:
        /*0064*/ 	.byte	0x03, 0x19
        /*0066*/ 	.short	0x0018


	//----- nvinfo : EIATTR_PARAM_CBANK
	.align		4
        /*0068*/ 	.byte	0x04, 0x0a
        /*006a*/ 	.short	(.L_19 - .L_18)
	.align		4
.L_18:
        /*006c*/ 	.word	index@(.nv.constant0._Z21sum_of_squares_kernelPKfPfii)
        /*0070*/ 	.short	0x0380
        /*0072*/ 	.short	0x0018


	//----- nvinfo : EIATTR_SW_WAR
	.align		4
.L_19:
        /*0074*/ 	.byte	0x04, 0x36
        /*0076*/ 	.short	(.L_21 - .L_20)
.L_20:
        /*0078*/ 	.word	0x00000008
.L_21:


//--------------------- .nv.callgraph             --------------------------
	.section	.nv.callgraph,"",@"SHT_CUDA_CALLGRAPH"
	.align	4
	.sectionentsize	8
	.align		4
        /*0000*/ 	.word	0x00000000
	.align		4
        /*0004*/ 	.word	0xffffffff
	.align		4
        /*0008*/ 	.word	0x00000000
	.align		4
        /*000c*/ 	.word	0xfffffffe
	.align		4
        /*0010*/ 	.word	0x00000000
	.align		4
        /*0014*/ 	.word	0xfffffffd
	.align		4
        /*0018*/ 	.word	0x00000000
	.align		4
        /*001c*/ 	.word	0xfffffffc


//--------------------- .text._Z21sum_of_squares_kernelPKfPfii --------------------------
	.section	.text._Z21sum_of_squares_kernelPKfPfii,"ax",@progbits
	.align	128
        .global         _Z21sum_of_squares_kernelPKfPfii
        .type           _Z21sum_of_squares_kernelPKfPfii,@function
        .size           _Z21sum_of_squares_kernelPKfPfii,(.L_x_7 - _Z21sum_of_squares_kernelPKfPfii)
        .other          _Z21sum_of_squares_kernelPKfPfii,@"STO_CUDA_ENTRY STV_DEFAULT"
_Z21sum_of_squares_kernelPKfPfii:
.text._Z21sum_of_squares_kernelPKfPfii:
[----:B------:R-:W-:Y:S01]  /*0000*/  LDC R1, c[0x0][0x37c] ;  /* 0x0000df00ff017b82 */ /* 0x000fe20000000800 */
[----:B------:R-:W0:Y:S07]  /*0010*/  S2R R3, SR_TID.X ;  /* 0x0000000000037919 */ /* 0x000e2e0000002100 */
[----:B------:R-:W0:Y:S01]  /*0020*/  S2UR UR4, SR_CTAID.X ;  /* 0x00000000000479c3 */ /* 0x000e220000002500 */
[----:B------:R-:W1:Y:S07]  /*0030*/  LDCU UR5, c[0x0][0x390] ;  /* 0x00007200ff0577ac */ /* 0x000e6e0008000800 */
[----:B------:R-:W0:Y:S02]  /*0040*/  LDC R2, c[0x0][0x360] ;  /* 0x0000d800ff027b82 */ /* 0x000e240000000800 */
[----:B0-----:R-:W-:-:S05]  /*0050*/  IMAD R2, R2, UR4, R3 ;  /* 0x0000000402027c24 */ /* 0x001fca000f8e0203 */
[----:B-1----:R-:W-:-:S13]  /*0060*/  ISETP.GE.AND P0, PT, R2, UR5, PT ;  /* 0x0000000502007c0c */ /* 0x002fda000bf06270 */
[----:B------:R-:W-:Y:S05]  /*0070*/  @P0 EXIT ;  /* 0x000000000000094d */ /* 0x000fea0003800000 */
[----:B------:R-:W0:Y:S01]  /*0080*/  LDCU UR7, c[0x0][0x394] ;  /* 0x00007280ff0777ac */ /* 0x000e220008000800 */
[----:B------:R-:W-:Y:S01]  /*0090*/  HFMA2 R0, -RZ, RZ, 0, 0 ;  /* 0x00000000ff007431 */ /* 0x000fe200000001ff */
[----:B------:R-:W1:Y:S01]  /*00a0*/  LDCU.64 UR12, c[0x0][0x358] ;  /* 0x00006b00ff0c77ac */ /* 0x000e620008000a00 */
[----:B0-----:R-:W-:-:S09]  /*00b0*/  UISETP.GE.AND UP0, UPT, UR7, 0x1, UPT ;  /* 0x000000010700788c */ /* 0x001fd2000bf06270 */
[----:B-1----:R-:W-:Y:S05]  /*00c0*/  BRA.U !UP0, `(.L_x_0) ;  /* 0x0000000508a87547 */ /* 0x002fea000b800000 */
[----:B------:R-:W-:Y:S02]  /*00d0*/  UISETP.GE.U32.AND UP1, UPT, UR7, 0x10, UPT ;  /* 0x000000100700788c */ /* 0x000fe4000bf26070 */
[----:B------:R-:W-:Y:S01]  /*00e0*/  IMAD R3, R2, UR7, RZ ;  /* 0x0000000702037c24 */ /* 0x000fe2000f8e02ff */
[----:B------:R-:W-:Y:S01]  /*00f0*/  ULOP3.LUT UR10, UR7, 0xf, URZ, 0xc0, !UPT ;  /* 0x0000000f070a7892 */ /* 0x000fe2000f8ec0ff */
[----:B------:R-:W-:Y:S01]  /*0100*/  MOV R0, RZ ;  /* 0x000000ff00007202 */ /* 0x000fe20000000f00 */
[----:B------:R-:W-:Y:S02]  /*0110*/  UMOV UR4, URZ ;  /* 0x000000ff00047c82 */ /* 0x000fe40008000000 */
[----:B------:R-:W-:Y:S02]  /*0120*/  UISETP.NE.AND UP0, UPT, UR10, URZ, UPT ;  /* 0x000000ff0a00728c */ /* 0x000fe4000bf05270 */
[----:B------:R-:W-:Y:S09]  /*0130*/  BRA.U !UP1, `(.L_x_1) ;  /* 0x0000000109b87547 */ /* 0x000ff2000b800000 */
[----:B------:R-:W0:Y:S01]  /*0140*/  LDCU.64 UR8, c[0x0][0x380] ;  /* 0x00007000ff0877ac */ /* 0x000e220008000a00 */
[----:B------:R-:W-:Y:S02]  /*0150*/  MOV R0, RZ ;  /* 0x000000ff00007202 */ /* 0x000fe40000000f00 */
[----:B------:R-:W-:Y:S01]  /*0160*/  MOV R6, R3 ;  /* 0x0000000300067202 */ /* 0x000fe20000000f00 */
[----:B------:R-:W-:Y:S02]  /*0170*/  ULOP3.LUT UR4, UR7, 0x7ffffff0, URZ, 0xc0, !UPT ;  /* 0x7ffffff007047892 */ /* 0x000fe4000f8ec0ff */
[----:B0-----:R-:W-:Y:S02]  /*0180*/  UIADD3 UR5, UP1, UPT, UR8, 0x20, URZ ;  /* 0x0000002008057890 */ /* 0x001fe4000ff3e0ff */
[----:B------:R-:W-:Y:S02]  /*0190*/  UIADD3 UR8, UPT, UPT, -UR4, URZ, URZ ;  /* 0x000000ff04087290 */ /* 0x000fe4000fffe1ff */
[----:B------:R-:W-:-:S12]  /*01a0*/  UIADD3.X UR6, UPT, UPT, URZ, UR9, URZ, UP1, !UPT ;  /* 0x00000009ff067290 */ /* 0x000fd80008ffe4ff */
.L_x_2:
[----:B------:R-:W-:Y:S02]  /*01b0*/  MOV R4, UR5 ;  /* 0x0000000500047c02 */ /* 0x000fe40008000f00 */
[----:B------:R-:W-:-:S03]  /*01c0*/  MOV R5, UR6 ;  /* 0x0000000600057c02 */ /* 0x000fc60008000f00 */
[----:B------:R-:W-:-:S05]  /*01d0*/  IMAD.WIDE R4, R6, 0x4, R4 ;  /* 0x0000000406047825 */ /* 0x000fca00078e0204 */
[----:B------:R-:W2:Y:S04]  /*01e0*/  LDG.E R15, desc[UR12][R4.64+-0x20] ;  /* 0xffffe00c040f7981 */ /* 0x000ea8000c1e1900 */
[----:B------:R-:W3:Y:S04]  /*01f0*/  LDG.E R17, desc[UR12][R4.64+-0x1c] ;  /* 0xffffe40c04117981 */ /* 0x000ee8000c1e1900 */
[----:B------:R-:W4:Y:S04]  /*0200*/  LDG.E R19, desc[UR12][R4.64+-0x18] ;  /* 0xffffe80c04137981 */ /* 0x000f28000c1e1900 */
[----:B------:R-:W5:Y:S04]  /*0210*/  LDG.E R21, desc[UR12][R4.64+-0x14] ;  /* 0xffffec0c04157981 */ /* 0x000f68000c1e1900 */
        /* <DEDUP_REMOVED lines=11> */
[----:B------:R-:W5:Y:S01]  /*02d0*/  LDG.E R14, desc[UR12][R4.64+0x1c] ;  /* 0x00001c0c040e7981 */ /* 0x000f62000c1e1900 */
[----:B------:R-:W-:Y:S01]  /*02e0*/  UIADD3 UR8, UPT, UPT, UR8, 0x10, URZ ;  /* 0x0000001008087890 */ /* 0x000fe2000fffe0ff */
[----:B------:R-:W-:-:S03]  /*02f0*/  IADD3 R6, PT, PT, R6, 0x10, RZ ;  /* 0x0000001006067810 */ /* 0x000fc60007ffe0ff */
[----:B------:R-:W-:Y:S01]  /*0300*/  UISETP.NE.AND UP1, UPT, UR8, URZ, UPT ;  /* 0x000000ff0800728c */ /* 0x000fe2000bf25270 */
[----:B--2---:R-:W-:-:S04]  /*0310*/  FFMA R0, R15, R15, R0 ;  /* 0x0000000f0f007223 */ /* 0x004fc80000000000 */
[----:B---3--:R-:W-:-:S04]  /*0320*/  FFMA R0, R17, R17, R0 ;  /* 0x0000001111007223 */ /* 0x008fc80000000000 */
[----:B----4-:R-:W-:-:S04]  /*0330*/  FFMA R0, R19, R19, R0 ;  /* 0x0000001313007223 */ /* 0x010fc80000000000 */
[----:B-----5:R-:W-:-:S04]  /*0340*/  FFMA R0, R21, R21, R0 ;  /* 0x0000001515007223 */ /* 0x020fc80000000000 */
[----:B------:R-:W-:-:S04]  /*0350*/  FFMA R0, R23, R23, R0 ;  /* 0x0000001717007223 */ /* 0x000fc80000000000 */
        /* <DEDUP_REMOVED lines=10> */
[----:B------:R-:W-:Y:S01]  /*0400*/  FFMA R0, R14, R14, R7 ;  /* 0x0000000e0e007223 */ /* 0x000fe20000000007 */
[----:B------:R-:W-:Y:S06]  /*0410*/  BRA.U UP1, `(.L_x_2) ;  /* 0xfffffffd01647547 */ /* 0x000fec000b83ffff */
.L_x_1:
[----:B------:R-:W-:Y:S05]  /*0420*/  BRA.U !UP0, `(.L_x_0) ;  /* 0x0000000108d07547 */ /* 0x000fea000b800000 */
[----:B------:R-:W-:Y:S02]  /*0430*/  UISETP.GE.U32.AND UP0, UPT, UR10, 0x8, UPT ;  /* 0x000000080a00788c */ /* 0x000fe4000bf06070 */
[----:B------:R-:W-:-:S04]  /*0440*/  ULOP3.LUT UR6, UR7, 0x7, URZ, 0xc0, !UPT ;  /* 0x0000000707067892 */ /* 0x000fc8000f8ec0ff */
[----:B------:R-:W-:-:S03]  /*0450*/  UISETP.NE.AND UP1, UPT, UR6, URZ, UPT ;  /* 0x000000ff0600728c */ /* 0x000fc6000bf25270 */
[----:B------:R-:W-:Y:S08]  /*0460*/  BRA.U !UP0, `(.L_x_3) ;  /* 0x0000000108507547 */ /* 0x000ff0000b800000 */
[----:B------:R-:W0:Y:S01]  /*0470*/  LDC.64 R4, c[0x0][0x380] ;  /* 0x0000e000ff047b82 */ /* 0x000e220000000a00 */
[----:B------:R-:W-:-:S05]  /*0480*/  IADD3 R7, PT, PT, R3, UR4, RZ ;  /* 0x0000000403077c10 */ /* 0x000fca000fffe0ff */
[----:B0-----:R-:W-:-:S05]  /*0490*/  IMAD.WIDE R4, R7, 0x4, R4 ;  /* 0x0000000407047825 */ /* 0x001fca00078e0204 */
[----:B------:R-:W2:Y:S04]  /*04a0*/  LDG.E R7, desc[UR12][R4.64] ;  /* 0x0000000c04077981 */ /* 0x000ea8000c1e1900 */
[----:B------:R-:W3:Y:S04]  /*04b0*/  LDG.E R9, desc[UR12][R4.64+0x4] ;  /* 0x0000040c04097981 */ /* 0x000ee8000c1e1900 */
[----:B------:R-:W4:Y:S04]  /*04c0*/  LDG.E R11, desc[UR12][R4.64+0x8] ;  /* 0x0000080c040b7981 */ /* 0x000f28000c1e1900 */
[----:B------:R-:W5:Y:S04]  /*04d0*/  LDG.E R13, desc[UR12][R4.64+0xc] ;  /* 0x00000c0c040d7981 */ /* 0x000f68000c1e1900 */
[----:B------:R-:W5:Y:S04]  /*04e0*/  LDG.E R15, desc[UR12][R4.64+0x10] ;  /* 0x0000100c040f7981 */ /* 0x000f68000c1e1900 */
[----:B------:R-:W5:Y:S04]  /*04f0*/  LDG.E R17, desc[UR12][R4.64+0x14] ;  /* 0x0000140c04117981 */ /* 0x000f68000c1e1900 */
[----:B------:R-:W5:Y:S04]  /*0500*/  LDG.E R19, desc[UR12][R4.64+0x18] ;  /* 0x0000180c04137981 */ /* 0x000f68000c1e1900 */
[----:B------:R-:W5:Y:S01]  /*0510*/  LDG.E R21, desc[UR12][R4.64+0x1c] ;  /* 0x00001c0c04157981 */ /* 0x000f62000c1e1900 */
[----:B------:R-:W-:Y:S01]  /*0520*/  UIADD3 UR4, UPT, UPT, UR4, 0x8, URZ ;  /* 0x0000000804047890 */ /* 0x000fe2000fffe0ff */
[----:B--2---:R-:W-:-:S04]  /*0530*/  FFMA R0, R7, R7, R0 ;  /* 0x0000000707007223 */ /* 0x004fc80000000000 */
[----:B---3--:R-:W-:-:S04]  /*0540*/  FFMA R0, R9, R9, R0 ;  /* 0x0000000909007223 */ /* 0x008fc80000000000 */
[----:B----4-:R-:W-:-:S04]  /*0550*/  FFMA R0, R11, R11, R0 ;  /* 0x0000000b0b007223 */ /* 0x010fc80000000000 */
[----:B-----5:R-:W-:-:S04]  /*0560*/  FFMA R0, R13, R13, R0 ;  /* 0x0000000d0d007223 */ /* 0x020fc80000000000 */
[----:B------:R-:W-:-:S04]  /*0570*/  FFMA R0, R15, R15, R0 ;  /* 0x0000000f0f007223 */ /* 0x000fc80000000000 */
[----:B------:R-:W-:-:S04]  /*0580*/  FFMA R0, R17, R17, R0 ;  /* 0x0000001111007223 */ /* 0x000fc80000000000 */
[----:B------:R-:W-:-:S04]  /*0590*/  FFMA R0, R19, R19, R0 ;  /* 0x0000001313007223 */ /* 0x000fc80000000000 */
[----:B------:R-:W-:-:S07]  /*05a0*/  FFMA R0, R21, R21, R0 ;  /* 0x0000001515007223 */ /* 0x000fce0000000000 */
.L_x_3:
        /* <DEDUP_REMOVED lines=11> */
[----:B------:R-:W5:Y:S01]  /*0660*/  LDG.E R13, desc[UR12][R4.64+0xc] ;  /* 0x00000c0c040d7981 */ /* 0x000f62000c1e1900 */
[----:B------:R-:W-:Y:S01]  /*0670*/  UIADD3 UR4, UPT, UPT, UR4, 0x4, URZ ;  /* 0x0000000404047890 */ /* 0x000fe2000fffe0ff */
[----:B--2---:R-:W-:-:S04]  /*0680*/  FFMA R0, R7, R7, R0 ;  /* 0x0000000707007223 */ /* 0x004fc80000000000 */
[----:B---3--:R-:W-:-:S04]  /*0690*/  FFMA R0, R9, R9, R0 ;  /* 0x0000000909007223 */ /* 0x008fc80000000000 */
[----:B----4-:R-:W-:-:S04]  /*06a0*/  FFMA R0, R11, R11, R0 ;  /* 0x0000000b0b007223 */ /* 0x010fc80000000000 */
[----:B-----5:R-:W-:-:S07]  /*06b0*/  FFMA R0, R13, R13, R0 ;  /* 0x0000000d0d007223 */ /* 0x020fce0000000000 */
.L_x_4:
[----:B------:R-:W-:Y:S05]  /*06c0*/  BRA.U !UP1, `(.L_x_0) ;  /* 0x0000000109287547 */ /* 0x000fea000b800000 */
[----:B------:R-:W0:Y:S01]  /*06d0*/  LDC.64 R6, c[0x0][0x380] ;  /* 0x0000e000ff067b82 */ /* 0x000e220000000a00 */
[----:B------:R-:W-:Y:S01]  /*06e0*/  IADD3 R3, PT, PT, R3, UR4, RZ ;  /* 0x0000000403037c10 */ /* 0x000fe2000fffe0ff */
[----:B------:R-:W-:-:S12]  /*06f0*/  UIADD3 UR5, UPT, UPT, -UR5, URZ, URZ ;  /* 0x000000ff05057290 */ /* 0x000fd8000fffe1ff */
.L_x_5:
[----:B0-----:R-:W-:-:S06]  /*0700*/  IMAD.WIDE R4, R3, 0x4, R6 ;  /* 0x0000000403047825 */ /* 0x001fcc00078e0206 */
[----:B------:R-:W2:Y:S01]  /*0710*/  LDG.E R5, desc[UR12][R4.64] ;  /* 0x0000000c04057981 */ /* 0x000ea2000c1e1900 */
[----:B------:R-:W-:Y:S01]  /*0720*/  UIADD3 UR5, UPT, UPT, UR5, 0x1, URZ ;  /* 0x0000000105057890 */ /* 0x000fe2000fffe0ff */
[----:B------:R-:W-:-:S03]  /*0730*/  IADD3 R3, PT, PT, R3, 0x1, RZ ;  /* 0x0000000103037810 */ /* 0x000fc60007ffe0ff */
[----:B------:R-:W-:Y:S01]  /*0740*/  UISETP.NE.AND UP0, UPT, UR5, URZ, UPT ;  /* 0x000000ff0500728c */ /* 0x000fe2000bf05270 */
[----:B--2---:R-:W-:-:S08]  /*0750*/  FFMA R0, R5, R5, R0 ;  /* 0x0000000505007223 */ /* 0x004fd00000000000 */
[----:B------:R-:W-:Y:S05]  /*0760*/  BRA.U UP0, `(.L_x_5) ;  /* 0xfffffffd00e47547 */ /* 0x000fea000b83ffff */
.L_x_0:
[----:B------:R-:W0:Y:S02]  /*0770*/  LDC.64 R4, c[0x0][0x388] ;  /* 0x0000e200ff047b82 */ /* 0x000e240000000a00 */
[----:B0-----:R-:W-:-:S05]  /*0780*/  IMAD.WIDE R2, R2, 0x4, R4 ;  /* 0x0000000402027825 */ /* 0x001fca00078e0204 */
[----:B------:R-:W-:Y:S01]  /*0790*/  STG.E desc[UR12][R2.64], R0 ;  /* 0x0000000002007986 */ /* 0x000fe2000c10190c */
[----:B------:R-:W-:Y:S05]  /*07a0*/  EXIT ;  /* 0x000000000000794d */ /* 0x000fea0003800000 */
.L_x_6:
[----:B------:R-:W-:-:S00]  /*07b0*/  BRA `(.L_x_6) ;  /* 0xfffffffc00fc7947 */ /* 0x000fc0000383ffff */
[----:B------:R-:W-:-:S00]  /*07c0*/  NOP ;  /* 0x0000000000007918 */ /* 0x000fc00000000000 */
        /* <DEDUP_REMOVED lines=11> */
.L_x_7:


//--------------------- .nv.shared.reserved.0     --------------------------
	.section	.nv.shared.reserved.0,"aw",@nobits
	.weak		__nv_reservedSMEM_offset_0_alias
	.size		__nv_reservedSMEM_offset_0_alias, 0, 64
	.other		__nv_reservedSMEM_offset_0_alias,@"STO_CUDA_RESERVED_SHARED STV_DEFAULT"
__nv_reservedSMEM_offset_0_alias:
	.zero		0
	.zero		64


//--------------------- .nv.constant0._Z21sum_of_squares_kernelPKfPfii --------------------------
	.section	.nv.constant0._Z21sum_of_squares_kernelPKfPfii,"a",@progbits
	.sectionflags	@""
	.align	4
.nv.constant0._Z21sum_of_squares_kernelPKfPfii:
	.zero		920


//--------------------- SYMBOLS --------------------------

	.type		.nv.reservedSmem.offset0,@object
	.size		.nv.reservedSmem.offset0,0x4
